//
// Generated by NVIDIA NVVM Compiler
//
// Compiler Build ID: CL-36424714
// Cuda compilation tools, release 13.0, V13.0.88
// Based on NVVM 20.0.0
//

.version 9.0
.target sm_100
.address_size 64

	// .globl	_Z4SummPiS_i
// _ZZ4SummPiS_iE5sdata has been demoted

.visible .entry _Z4SummPiS_i(
	.param .u64 .ptr .align 1 _Z4SummPiS_i_param_0,
	.param .u64 .ptr .align 1 _Z4SummPiS_i_param_1,
	.param .u32 _Z4SummPiS_i_param_2
)
{
	.reg .pred 	%p<14>;
	.reg .b32 	%r<131>;
	.reg .b64 	%rd<22>;
	// demoted variable
	.shared .align 4 .b8 _ZZ4SummPiS_iE5sdata[1024];
	ld.param.u64 	%rd9, [_Z4SummPiS_i_param_0];
	ld.param.u64 	%rd8, [_Z4SummPiS_i_param_1];
	ld.param.u32 	%r36, [_Z4SummPiS_i_param_2];
	cvta.to.global.u64 	%rd1, %rd9;
	mov.u32 	%r1, %tid.x;
	setp.ge.s32 	%p1, %r1, %r36;
	mov.b32 	%r129, 0;
	@%p1 bra 	$L__BB0_13;
	not.b32 	%r40, %r1;
	add.s32 	%r41, %r36, %r40;
	shr.u32 	%r42, %r41, 8;
	add.s32 	%r2, %r42, 1;
	and.b32  	%r3, %r2, 15;
	setp.lt.u32 	%p2, %r41, 3840;
	mov.b32 	%r129, 0;
	mov.u32 	%r119, %r1;
	@%p2 bra 	$L__BB0_4;
	and.b32  	%r44, %r2, 33554416;
	neg.s32 	%r115, %r44;
	mul.wide.u32 	%rd10, %r1, 4;
	add.s64 	%rd11, %rd10, %rd1;
	add.s64 	%rd20, %rd11, 8192;
	mov.b32 	%r129, 0;
	mov.u32 	%r119, %r1;
$L__BB0_3:
	.pragma "nounroll";
	ld.global.u32 	%r45, [%rd20+-8192];
	add.s32 	%r46, %r45, %r129;
	ld.global.u32 	%r47, [%rd20+-7168];
	add.s32 	%r48, %r47, %r46;
	ld.global.u32 	%r49, [%rd20+-6144];
	add.s32 	%r50, %r49, %r48;
	ld.global.u32 	%r51, [%rd20+-5120];
	add.s32 	%r52, %r51, %r50;
	ld.global.u32 	%r53, [%rd20+-4096];
	add.s32 	%r54, %r53, %r52;
	ld.global.u32 	%r55, [%rd20+-3072];
	add.s32 	%r56, %r55, %r54;
	ld.global.u32 	%r57, [%rd20+-2048];
	add.s32 	%r58, %r57, %r56;
	ld.global.u32 	%r59, [%rd20+-1024];
	add.s32 	%r60, %r59, %r58;
	ld.global.u32 	%r61, [%rd20];
	add.s32 	%r62, %r61, %r60;
	ld.global.u32 	%r63, [%rd20+1024];
	add.s32 	%r64, %r63, %r62;
	ld.global.u32 	%r65, [%rd20+2048];
	add.s32 	%r66, %r65, %r64;
	ld.global.u32 	%r67, [%rd20+3072];
	add.s32 	%r68, %r67, %r66;
	ld.global.u32 	%r69, [%rd20+4096];
	add.s32 	%r70, %r69, %r68;
	ld.global.u32 	%r71, [%rd20+5120];
	add.s32 	%r72, %r71, %r70;
	ld.global.u32 	%r73, [%rd20+6144];
	add.s32 	%r74, %r73, %r72;
	ld.global.u32 	%r75, [%rd20+7168];
	add.s32 	%r129, %r75, %r74;
	add.s32 	%r119, %r119, 4096;
	add.s32 	%r115, %r115, 16;
	add.s64 	%rd20, %rd20, 16384;
	setp.ne.s32 	%p3, %r115, 0;
	@%p3 bra 	$L__BB0_3;
$L__BB0_4:
	setp.eq.s32 	%p4, %r3, 0;
	@%p4 bra 	$L__BB0_13;
	and.b32  	%r14, %r2, 7;
	setp.lt.u32 	%p5, %r3, 8;
	@%p5 bra 	$L__BB0_7;
	mul.wide.u32 	%rd12, %r119, 4;
	add.s64 	%rd13, %rd1, %rd12;
	ld.global.u32 	%r77, [%rd13];
	add.s32 	%r78, %r77, %r129;
	ld.global.u32 	%r79, [%rd13+1024];
	add.s32 	%r80, %r79, %r78;
	ld.global.u32 	%r81, [%rd13+2048];
	add.s32 	%r82, %r81, %r80;
	ld.global.u32 	%r83, [%rd13+3072];
	add.s32 	%r84, %r83, %r82;
	ld.global.u32 	%r85, [%rd13+4096];
	add.s32 	%r86, %r85, %r84;
	ld.global.u32 	%r87, [%rd13+5120];
	add.s32 	%r88, %r87, %r86;
	ld.global.u32 	%r89, [%rd13+6144];
	add.s32 	%r90, %r89, %r88;
	ld.global.u32 	%r91, [%rd13+7168];
	add.s32 	%r129, %r91, %r90;
	add.s32 	%r119, %r119, 2048;
$L__BB0_7:
	setp.eq.s32 	%p6, %r14, 0;
	@%p6 bra 	$L__BB0_13;
	and.b32  	%r20, %r2, 3;
	setp.lt.u32 	%p7, %r14, 4;
	@%p7 bra 	$L__BB0_10;
	mul.wide.u32 	%rd14, %r119, 4;
	add.s64 	%rd15, %rd1, %rd14;
	ld.global.u32 	%r93, [%rd15];
	add.s32 	%r94, %r93, %r129;
	ld.global.u32 	%r95, [%rd15+1024];
	add.s32 	%r96, %r95, %r94;
	ld.global.u32 	%r97, [%rd15+2048];
	add.s32 	%r98, %r97, %r96;
	ld.global.u32 	%r99, [%rd15+3072];
	add.s32 	%r129, %r99, %r98;
	add.s32 	%r119, %r119, 1024;
$L__BB0_10:
	setp.eq.s32 	%p8, %r20, 0;
	@%p8 bra 	$L__BB0_13;
	mul.wide.u32 	%rd16, %r119, 4;
	add.s64 	%rd21, %rd1, %rd16;
	neg.s32 	%r127, %r20;
$L__BB0_12:
	.pragma "nounroll";
	ld.global.u32 	%r100, [%rd21];
	add.s32 	%r129, %r100, %r129;
	add.s64 	%rd21, %rd21, 1024;
	add.s32 	%r127, %r127, 1;
	setp.ne.s32 	%p9, %r127, 0;
	@%p9 bra 	$L__BB0_12;
$L__BB0_13:
	shl.b32 	%r101, %r1, 2;
	mov.u32 	%r102, _ZZ4SummPiS_iE5sdata;
	add.s32 	%r32, %r102, %r101;
	st.shared.u32 	[%r32], %r129;
	bar.sync 	0;
	mov.u32 	%r33, %ntid.x;
	setp.lt.u32 	%p10, %r33, 2;
	@%p10 bra 	$L__BB0_18;
	mov.b32 	%r130, 1;
$L__BB0_15:
	shl.b32 	%r35, %r130, 1;
	add.s32 	%r104, %r35, -1;
	and.b32  	%r105, %r104, %r1;
	setp.ne.s32 	%p11, %r105, 0;
	@%p11 bra 	$L__BB0_17;
	shl.b32 	%r106, %r130, 2;
	add.s32 	%r107, %r32, %r106;
	ld.shared.u32 	%r108, [%r107];
	ld.shared.u32 	%r109, [%r32];
	add.s32 	%r110, %r109, %r108;
	st.shared.u32 	[%r32], %r110;
$L__BB0_17:
	bar.sync 	0;
	setp.lt.u32 	%p12, %r35, %r33;
	mov.u32 	%r130, %r35;
	@%p12 bra 	$L__BB0_15;
$L__BB0_18:
	setp.ne.s32 	%p13, %r1, 0;
	@%p13 bra 	$L__BB0_20;
	ld.shared.u32 	%r111, [_ZZ4SummPiS_iE5sdata];
	mov.u32 	%r112, %ctaid.x;
	cvta.to.global.u64 	%rd17, %rd8;
	mul.wide.u32 	%rd18, %r112, 4;
	add.s64 	%rd19, %rd17, %rd18;
	ld.global.u32 	%r113, [%rd19];
	add.s32 	%r114, %r113, %r111;
	st.global.u32 	[%rd19], %r114;
$L__BB0_20:
	ret;

}


// ===== COMPILED SASS (sm_100) =====

	.target	sm_100

	.elftype	@"ET_EXEC"


//--------------------- .note.nv.tkinfo           --------------------------
	.section	.note.nv.tkinfo,"",@"SHT_NOTE"
	.sectionflags	@"SHF_NOTE_NV_TKINFO"
	.tkinfo
        /*0018*/ 	.word	0x00000002
        /*0030*/ 	.string	""
        /*0030*/ 	.string	"ptxas"
        /*0030*/ 	.string	"Cuda compilation tools, release 13.0, V13.0.88"
        /*0030*/ 	.string	"Build cuda_13.0.r13.0/compiler.36424714_0"
        /*0030*/ 	.string	"-arch sm_100 -m 64 "



//--------------------- .note.nv.cuinfo           --------------------------
	.section	.note.nv.cuinfo,"",@"SHT_NOTE"
	.sectionflags	@"SHF_NOTE_NV_CUINFO"
        /*0018*/ 	.short	0x0002
        /*001a*/ 	.short	0x0064
        /*001c*/ 	.short	0x0082
	.zero		2


//--------------------- .nv.info                  --------------------------
	.section	.nv.info,"",@"SHT_CUDA_INFO"
	.align	4


	//----- nvinfo : EIATTR_REGCOUNT
	.align		4
        /*0000*/ 	.byte	0x04, 0x2f
        /*0002*/ 	.short	(.L_1 - .L_0)
	.align		4
.L_0:
        /*0004*/ 	.word	index@(_Z4SummPiS_i)
        /*0008*/ 	.word	0x0000001b


	//----- nvinfo : EIATTR_FRAME_SIZE
	.align		4
.L_1:
        /*000c*/ 	.byte	0x04, 0x11
        /*000e*/ 	.short	(.L_3 - .L_2)
	.align		4
.L_2:
        /*0010*/ 	.word	index@(_Z4SummPiS_i)
        /*0014*/ 	.word	0x00000000


	//----- nvinfo : EIATTR_MIN_STACK_SIZE
	.align		4
.L_3:
        /*0018*/ 	.byte	0x04, 0x12
        /*001a*/ 	.short	(.L_5 - .L_4)
	.align		4
.L_4:
        /*001c*/ 	.word	index@(_Z4SummPiS_i)
        /*0020*/ 	.word	0x00000000
.L_5:


//--------------------- .nv.compat                --------------------------
	.section	.nv.compat,"",@"SHT_CUDA_COMPAT_INFO"
	.align	4
        /*0000*/ 	.byte	0x02, 0x09, 0x00, 0x00, 0x02, 0x02, 0x01, 0x00, 0x02, 0x05, 0x05, 0x00, 0x03, 0x07, 0x01, 0x01
        /*0010*/ 	.byte	0x02, 0x03, 0x00, 0x00, 0x02, 0x06, 0x01, 0x00, 0x04, 0x0b, 0x08, 0x00, 0x09, 0x00, 0x00, 0x00
        /*0020*/ 	.byte	0x00, 0x00, 0x00, 0x00


//--------------------- .nv.info._Z4SummPiS_i     --------------------------
	.section	.nv.info._Z4SummPiS_i,"",@"SHT_CUDA_INFO"
	.sectionflags	@""
	.align	4


	//----- nvinfo : EIATTR_CUDA_API_VERSION
	.align		4
        /*0000*/ 	.byte	0x04, 0x37
        /*0002*/ 	.short	(.L_7 - .L_6)
.L_6:
        /*0004*/ 	.word	0x00000082


	//----- nvinfo : EIATTR_KPARAM_INFO
	.align		4
.L_7:
        /*0008*/ 	.byte	0x04, 0x17
        /*000a*/ 	.short	(.L_9 - .L_8)
.L_8:
        /*000c*/ 	.word	0x00000000
        /*0010*/ 	.short	0x0002
        /*0012*/ 	.short	0x0010
        /*0014*/ 	.byte	0x00, 0xf0, 0x11, 0x00


	//----- nvinfo : EIATTR_KPARAM_INFO
	.align		4
.L_9:
        /*0018*/ 	.byte	0x04, 0x17
        /*001a*/ 	.short	(.L_11 - .L_10)
.L_10:
        /*001c*/ 	.word	0x00000000
        /*0020*/ 	.short	0x0001
        /*0022*/ 	.short	0x0008
        /*0024*/ 	.byte	0x00, 0xf5, 0x21, 0x00


	//----- nvinfo : EIATTR_KPARAM_INFO
	.align		4
.L_11:
        /*0028*/ 	.byte	0x04, 0x17
        /*002a*/ 	.short	(.L_13 - .L_12)
.L_12:
        /*002c*/ 	.word	0x00000000
        /*0030*/ 	.short	0x0000
        /*0032*/ 	.short	0x0000
        /*0034*/ 	.byte	0x00, 0xf5, 0x21, 0x00


	//----- nvinfo : EIATTR_SPARSE_MMA_MASK
	.align		4
.L_13:
        /*0038*/ 	.byte	0x03, 0x50
        /*003a*/ 	.short	0x0000


	//----- nvinfo : EIATTR_MAXREG_COUNT
	.align		4
        /*003c*/ 	.byte	0x03, 0x1b
        /*003e*/ 	.short	0x00ff


	//----- nvinfo : EIATTR_NUM_BARRIERS
	.align		4
        /*0040*/ 	.byte	0x02, 0x4c
        /*0042*/ 	.byte	0x01
	.zero		1


	//----- nvinfo : EIATTR_MERCURY_ISA_VERSION
	.align		4
        /*0044*/ 	.byte	0x03, 0x5f
        /*0046*/ 	.short	0x0101


	//----- nvinfo : EIATTR_VRC_CTA_INIT_COUNT
	.align		4
        /*0048*/ 	.byte	0x02, 0x4a
	.zero		1
	.zero		1


	//----- nvinfo : EIATTR_EXIT_INSTR_OFFSETS
	.align		4
        /*004c*/ 	.byte	0x04, 0x1c
        /*004e*/ 	.short	(.L_15 - .L_14)


	//   ....[0]....
.L_14:
        /*0050*/ 	.word	0x00000830


	//   ....[1]....
        /*0054*/ 	.word	0x000008e0


	//----- nvinfo : EIATTR_CRS_STACK_SIZE
	.align		4
.L_15:
        /*0058*/ 	.byte	0x04, 0x1e
        /*005a*/ 	.short	(.L_17 - .L_16)
.L_16:
        /*005c*/ 	.word	0x00000000


	//----- nvinfo : EIATTR_CBANK_PARAM_SIZE
	.align		4
.L_17:
        /*0060*/ 	.byte	0x03, 0x19
        /*0062*/ 	.short	0x0014


	//----- nvinfo : EIATTR_PARAM_CBANK
	.align		4
        /*0064*/ 	.byte	0x04, 0x0a
        /*0066*/ 	.short	(.L_19 - .L_18)
	.align		4
.L_18:
        /*0068*/ 	.word	index@(.nv.constant0._Z4SummPiS_i)
        /*006c*/ 	.short	0x0380
        /*006e*/ 	.short	0x0014


	//----- nvinfo : EIATTR_SW_WAR
	.align		4
.L_19:
        /*0070*/ 	.byte	0x04, 0x36
        /*0072*/ 	.short	(.L_21 - .L_20)
.L_20:
        /*0074*/ 	.word	0x00000008
.L_21:


//--------------------- .nv.callgraph             --------------------------
	.section	.nv.callgraph,"",@"SHT_CUDA_CALLGRAPH"
	.align	4
	.sectionentsize	8
	.align		4
        /*0000*/ 	.word	0x00000000
	.align		4
        /*0004*/ 	.word	0xffffffff
	.align		4
        /*0008*/ 	.word	0x00000000
	.align		4
        /*000c*/ 	.word	0xfffffffe
	.align		4
        /*0010*/ 	.word	0x00000000
	.align		4
        /*0014*/ 	.word	0xfffffffd
	.align		4
        /*0018*/ 	.word	0x00000000
	.align		4
        /*001c*/ 	.word	0xfffffffc


//--------------------- .text._Z4SummPiS_i        --------------------------
	.section	.text._Z4SummPiS_i,"ax",@progbits
	.align	128
        .global         _Z4SummPiS_i
        .type           _Z4SummPiS_i,@function
        .size           _Z4SummPiS_i,(.L_x_13 - _Z4SummPiS_i)
        .other          _Z4SummPiS_i,@"STO_CUDA_ENTRY STV_DEFAULT"
_Z4SummPiS_i:
.text._Z4SummPiS_i:
[----:B------:R-:W-:Y:S01]  /*0000*/  LDC R1, c[0x0][0x37c] ;  /* 0x0000df00ff017b82 */ /* 0x000fe20000000800 */
[----:B------:R-:W0:Y:S01]  /*0010*/  S2R R0, SR_TID.X ;  /* 0x0000000000007919 */ /* 0x000e220000002100 */
[----:B------:R-:W0:Y:S01]  /*0020*/  LDCU UR4, c[0x0][0x390] ;  /* 0x00007200ff0477ac */ /* 0x000e220008000800 */
[----:B------:R-:W-:Y:S01]  /*0030*/  BSSY.RECONVERGENT B0, `(.L_x_0) ;  /* 0x0000068000007945 */ /* 0x000fe20003800200 */
[----:B------:R-:W-:Y:S01]  /*0040*/  IMAD.MOV.U32 R2, RZ, RZ, RZ ;  /* 0x000000ffff027224 */ /* 0x000fe200078e00ff */
[----:B------:R-:W1:Y:S01]  /*0050*/  LDCU.64 UR6, c[0x0][0x358] ;  /* 0x00006b00ff0677ac */ /* 0x000e620008000a00 */
[----:B0-----:R-:W-:-:S13]  /*0060*/  ISETP.GE.AND P0, PT, R0, UR4, PT ;  /* 0x0000000400007c0c */ /* 0x001fda000bf06270 */
[----:B-1----:R-:W-:Y:S05]  /*0070*/  @P0 BRA `(.L_x_1) ;  /* 0x00000004008c0947 */ /* 0x002fea0003800000 */
[----:B------:R-:W-:Y:S01]  /*0080*/  LOP3.LUT R2, RZ, R0, RZ, 0x33, !PT ;  /* 0x00000000ff027212 */ /* 0x000fe200078e33ff */
[----:B------:R-:W-:Y:S01]  /*0090*/  BSSY.RECONVERGENT B1, `(.L_x_2) ;  /* 0x0000030000017945 */ /* 0x000fe20003800200 */
[----:B------:R-:W-:-:S03]  /*00a0*/  IMAD.MOV.U32 R3, RZ, RZ, R0 ;  /* 0x000000ffff037224 */ /* 0x000fc600078e0000 */
[----:B------:R-:W-:-:S05]  /*00b0*/  VIADD R2, R2, UR4 ;  /* 0x0000000402027c36 */ /* 0x000fca0008000000 */
[C---:B------:R-:W-:Y:S02]  /*00c0*/  ISETP.GE.U32.AND P1, PT, R2.reuse, 0xf00, PT ;  /* 0x00000f000200780c */ /* 0x040fe40003f26070 */
[----:B------:R-:W-:Y:S01]  /*00d0*/  LEA.HI R6, R2, 0x1, RZ, 0x18 ;  /* 0x0000000102067811 */ /* 0x000fe200078fc0ff */
[----:B------:R-:W-:-:S03]  /*00e0*/  IMAD.MOV.U32 R2, RZ, RZ, RZ ;  /* 0x000000ffff027224 */ /* 0x000fc600078e00ff */
[----:B------:R-:W-:-:S04]  /*00f0*/  LOP3.LUT R20, R6, 0xf, RZ, 0xc0, !PT ;  /* 0x0000000f06147812 */ /* 0x000fc800078ec0ff */
[----:B------:R-:W-:-:S03]  /*0100*/  ISETP.NE.AND P0, PT, R20, RZ, PT ;  /* 0x000000ff1400720c */ /* 0x000fc60003f05270 */
[----:B------:R-:W-:Y:S10]  /*0110*/  @!P1 BRA `(.L_x_3) ;  /* 0x00000000009c9947 */ /* 0x000ff40003800000 */
[----:B------:R-:W0:Y:S01]  /*0120*/  LDC.64 R2, c[0x0][0x380] ;  /* 0x0000e000ff027b82 */ /* 0x000e220000000a00 */
[----:B------:R-:W-:-:S05]  /*0130*/  LOP3.LUT R7, R6, 0x1fffff0, RZ, 0xc0, !PT ;  /* 0x01fffff006077812 */ /* 0x000fca00078ec0ff */
[----:B------:R-:W-:Y:S02]  /*0140*/  IMAD.MOV R7, RZ, RZ, -R7 ;  /* 0x000000ffff077224 */ /* 0x000fe400078e0a07 */
[----:B0-----:R-:W-:-:S03]  /*0150*/  IMAD.WIDE.U32 R2, R0, 0x4, R2 ;  /* 0x0000000400027825 */ /* 0x001fc600078e0002 */
[----:B------:R-:W-:Y:S01]  /*0160*/  IADD3 R13, P1, PT, R2, 0x2000, RZ ;  /* 0x00002000020d7810 */ /* 0x000fe20007f3e0ff */
[----:B------:R-:W-:-:S04]  /*0170*/  IMAD.MOV.U32 R2, RZ, RZ, RZ ;  /* 0x000000ffff027224 */ /* 0x000fc800078e00ff */
[----:B------:R-:W-:Y:S02]  /*0180*/  IMAD.X R5, RZ, RZ, R3, P1 ;  /* 0x000000ffff057224 */ /* 0x000fe400008e0603 */
[----:B------:R-:W-:-:S07]  /*0190*/  IMAD.MOV.U32 R3, RZ, RZ, R0 ;  /* 0x000000ffff037224 */ /* 0x000fce00078e0000 */
.L_x_4:
[----:B------:R-:W-:-:S05]  /*01a0*/  IMAD.MOV.U32 R4, RZ, RZ, R13 ;  /* 0x000000ffff047224 */ /* 0x000fca00078e000d */
[----:B------:R-:W2:Y:S04]  /*01b0*/  LDG.E R13, desc[UR6][R4.64+-0x2000] ;  /* 0xffe00006040d7981 */ /* 0x000ea8000c1e1900 */
[----:B------:R-:W2:Y:S04]  /*01c0*/  LDG.E R12, desc[UR6][R4.64+-0x1c00] ;  /* 0xffe40006040c7981 */ /* 0x000ea8000c1e1900 */
[----:B------:R-:W3:Y:S04]  /*01d0*/  LDG.E R15, desc[UR6][R4.64+-0x1800] ;  /* 0xffe80006040f7981 */ /* 0x000ee8000c1e1900 */
[----:B------:R-:W3:Y:S04]  /*01e0*/  LDG.E R14, desc[UR6][R4.64+-0x1400] ;  /* 0xffec0006040e7981 */ /* 0x000ee8000c1e1900 */
[----:B------:R-:W4:Y:S04]  /*01f0*/  LDG.E R17, desc[UR6][R4.64+-0x1000] ;  /* 0xfff0000604117981 */ /* 0x000f28000c1e1900 */
[----:B------:R-:W4:Y:S04]  /*0200*/  LDG.E R16, desc[UR6][R4.64+-0xc00] ;  /* 0xfff4000604107981 */ /* 0x000f28000c1e1900 */
[----:B------:R-:W5:Y:S04]  /*0210*/  LDG.E R19, desc[UR6][R4.64+-0x800] ;  /* 0xfff8000604137981 */ /* 0x000f68000c1e1900 */
        /* <DEDUP_REMOVED lines=8> */
[----:B------:R0:W5:Y:S01]  /*02a0*/  LDG.E R8, desc[UR6][R4.64+0x1c00] ;  /* 0x001c000604087981 */ /* 0x000162000c1e1900 */
[----:B------:R-:W-:-:S02]  /*02b0*/  VIADD R7, R7, 0x10 ;  /* 0x0000001007077836 */ /* 0x000fc40000000000 */
[----:B------:R-:W-:-:S03]  /*02c0*/  VIADD R3, R3, 0x1000 ;  /* 0x0000100003037836 */ /* 0x000fc60000000000 */
[----:B------:R-:W-:Y:S02]  /*02d0*/  ISETP.NE.AND P1, PT, R7, RZ, PT ;  /* 0x000000ff0700720c */ /* 0x000fe40003f25270 */
[----:B--2---:R-:W-:Y:S02]  /*02e0*/  IADD3 R12, PT, PT, R12, R13, R2 ;  /* 0x0000000d0c0c7210 */ /* 0x004fe40007ffe002 */
[----:B------:R-:W-:-:S05]  /*02f0*/  IADD3 R13, P2, PT, R4, 0x4000, RZ ;  /* 0x00004000040d7810 */ /* 0x000fca0007f5e0ff */
[----:B0-----:R-:W-:Y:S01]  /*0300*/  IMAD.X R5, RZ, RZ, R5, P2 ;  /* 0x000000ffff057224 */ /* 0x001fe200010e0605 */
[----:B---3--:R-:W-:-:S04]  /*0310*/  IADD3 R12, PT, PT, R14, R15, R12 ;  /* 0x0000000f0e0c7210 */ /* 0x008fc80007ffe00c */
[----:B----4-:R-:W-:-:S04]  /*0320*/  IADD3 R12, PT, PT, R16, R17, R12 ;  /* 0x00000011100c7210 */ /* 0x010fc80007ffe00c */
[----:B-----5:R-:W-:-:S04]  /*0330*/  IADD3 R12, PT, PT, R18, R19, R12 ;  /* 0x00000013120c7210 */ /* 0x020fc80007ffe00c */
[----:B------:R-:W-:-:S04]  /*0340*/  IADD3 R12, PT, PT, R22, R21, R12 ;  /* 0x00000015160c7210 */ /* 0x000fc80007ffe00c */
[----:B------:R-:W-:-:S04]  /*0350*/  IADD3 R12, PT, PT, R24, R23, R12 ;  /* 0x00000017180c7210 */ /* 0x000fc80007ffe00c */
[----:B------:R-:W-:-:S04]  /*0360*/  IADD3 R10, PT, PT, R10, R11, R12 ;  /* 0x0000000b0a0a7210 */ /* 0x000fc80007ffe00c */
[----:B------:R-:W-:Y:S01]  /*0370*/  IADD3 R2, PT, PT, R8, R9, R10 ;  /* 0x0000000908027210 */ /* 0x000fe20007ffe00a */
[----:B------:R-:W-:Y:S06]  /*0380*/  @P1 BRA `(.L_x_4) ;  /* 0xfffffffc00841947 */ /* 0x000fec000383ffff */
.L_x_3:
[----:B------:R-:W-:Y:S05]  /*0390*/  BSYNC.RECONVERGENT B1 ;  /* 0x0000000000017941 */ /* 0x000fea0003800200 */
.L_x_2:
[----:B------:R-:W-:Y:S05]  /*03a0*/  @!P0 BRA `(.L_x_1) ;  /* 0x0000000000c08947 */ /* 0x000fea0003800000 */
[----:B------:R-:W-:Y:S01]  /*03b0*/  ISETP.GE.U32.AND P0, PT, R20, 0x8, PT ;  /* 0x000000081400780c */ /* 0x000fe20003f06070 */
[----:B------:R-:W-:Y:S01]  /*03c0*/  BSSY.RECONVERGENT B1, `(.L_x_5) ;  /* 0x0000013000017945 */ /* 0x000fe20003800200 */
[----:B------:R-:W-:-:S04]  /*03d0*/  LOP3.LUT R15, R6, 0x7, RZ, 0xc0, !PT ;  /* 0x00000007060f7812 */ /* 0x000fc800078ec0ff */
[----:B------:R-:W-:-:S07]  /*03e0*/  ISETP.NE.AND P1, PT, R15, RZ, PT ;  /* 0x000000ff0f00720c */ /* 0x000fce0003f25270 */
[----:B------:R-:W-:Y:S06]  /*03f0*/  @!P0 BRA `(.L_x_6) ;  /* 0x00000000003c8947 */ /* 0x000fec0003800000 */
[----:B------:R-:W0:Y:S02]  /*0400*/  LDC.64 R4, c[0x0][0x380] ;  /* 0x0000e000ff047b82 */ /* 0x000e240000000a00 */
[----:B0-----:R-:W-:-:S05]  /*0410*/  IMAD.WIDE.U32 R4, R3, 0x4, R4 ;  /* 0x0000000403047825 */ /* 0x001fca00078e0004 */
[----:B------:R-:W2:Y:S04]  /*0420*/  LDG.E R7, desc[UR6][R4.64] ;  /* 0x0000000604077981 */ /* 0x000ea8000c1e1900 */
[----:B------:R-:W2:Y:S04]  /*0430*/  LDG.E R8, desc[UR6][R4.64+0x400] ;  /* 0x0004000604087981 */ /* 0x000ea8000c1e1900 */
[----:B------:R-:W3:Y:S04]  /*0440*/  LDG.E R10, desc[UR6][R4.64+0x800] ;  /* 0x00080006040a7981 */ /* 0x000ee8000c1e1900 */
[----:B------:R-:W3:Y:S04]  /*0450*/  LDG.E R9, desc[UR6][R4.64+0xc00] ;  /* 0x000c000604097981 */ /* 0x000ee8000c1e1900 */
[----:B------:R-:W4:Y:S04]  /*0460*/  LDG.E R12, desc[UR6][R4.64+0x1000] ;  /* 0x00100006040c7981 */ /* 0x000f28000c1e1900 */
[----:B------:R-:W4:Y:S04]  /*0470*/  LDG.E R11, desc[UR6][R4.64+0x1400] ;  /* 0x00140006040b7981 */ /* 0x000f28000c1e1900 */
[----:B------:R-:W5:Y:S04]  /*0480*/  LDG.E R14, desc[UR6][R4.64+0x1800] ;  /* 0x00180006040e7981 */ /* 0x000f68000c1e1900 */
[----:B------:R-:W5:Y:S01]  /*0490*/  LDG.E R13, desc[UR6][R4.64+0x1c00] ;  /* 0x001c0006040d7981 */ /* 0x000f62000c1e1900 */
[----:B------:R-:W-:Y:S01]  /*04a0*/  VIADD R3, R3, 0x800 ;  /* 0x0000080003037836 */ /* 0x000fe20000000000 */
[----:B--2---:R-:W-:-:S04]  /*04b0*/  IADD3 R7, PT, PT, R8, R7, R2 ;  /* 0x0000000708077210 */ /* 0x004fc80007ffe002 */
[----:B---3--:R-:W-:-:S04]  /*04c0*/  IADD3 R7, PT, PT, R9, R10, R7 ;  /* 0x0000000a09077210 */ /* 0x008fc80007ffe007 */
[----:B----4-:R-:W-:-:S04]  /*04d0*/  IADD3 R7, PT, PT, R11, R12, R7 ;  /* 0x0000000c0b077210 */ /* 0x010fc80007ffe007 */
[----:B-----5:R-:W-:-:S07]  /*04e0*/  IADD3 R2, PT, PT, R13, R14, R7 ;  /* 0x0000000e0d027210 */ /* 0x020fce0007ffe007 */
.L_x_6:
[----:B------:R-:W-:Y:S05]  /*04f0*/  BSYNC.RECONVERGENT B1 ;  /* 0x0000000000017941 */ /* 0x000fea0003800200 */
.L_x_5:
        /* <DEDUP_REMOVED lines=11> */
[----:B------:R-:W3:Y:S01]  /*05b0*/  LDG.E R10, desc[UR6][R4.64+0xc00] ;  /* 0x000c0006040a7981 */ /* 0x000ee2000c1e1900 */
[----:B------:R-:W-:Y:S01]  /*05c0*/  VIADD R3, R3, 0x400 ;  /* 0x0000040003037836 */ /* 0x000fe20000000000 */
[----:B--2---:R-:W-:-:S04]  /*05d0*/  IADD3 R2, PT, PT, R8, R7, R2 ;  /* 0x0000000708027210 */ /* 0x004fc80007ffe002 */
[----:B---3--:R-:W-:-:S07]  /*05e0*/  IADD3 R2, PT, PT, R10, R9, R2 ;  /* 0x000000090a027210 */ /* 0x008fce0007ffe002 */
.L_x_8:
[----:B------:R-:W-:Y:S05]  /*05f0*/  BSYNC.RECONVERGENT B1 ;  /* 0x0000000000017941 */ /* 0x000fea0003800200 */
.L_x_7:
[----:B------:R-:W-:Y:S05]  /*0600*/  @!P1 BRA `(.L_x_1) ;  /* 0x0000000000289947 */ /* 0x000fea0003800000 */
[----:B------:R-:W0:Y:S01]  /*0610*/  LDC.64 R4, c[0x0][0x380] ;  /* 0x0000e000ff047b82 */ /* 0x000e220000000a00 */
[----:B------:R-:W-:Y:S02]  /*0620*/  IMAD.MOV R6, RZ, RZ, -R6 ;  /* 0x000000ffff067224 */ /* 0x000fe400078e0a06 */
[----:B0-----:R-:W-:-:S07]  /*0630*/  IMAD.WIDE.U32 R4, R3, 0x4, R4 ;  /* 0x0000000403047825 */ /* 0x001fce00078e0004 */
.L_x_9:
[----:B------:R0:W2:Y:S01]  /*0640*/  LDG.E R3, desc[UR6][R4.64] ;  /* 0x0000000604037981 */ /* 0x0000a2000c1e1900 */
[----:B------:R-:W-:-:S05]  /*0650*/  VIADD R6, R6, 0x1 ;  /* 0x0000000106067836 */ /* 0x000fca0000000000 */
[----:B------:R-:W-:Y:S02]  /*0660*/  ISETP.NE.AND P0, PT, R6, RZ, PT ;  /* 0x000000ff0600720c */ /* 0x000fe40003f05270 */
[----:B0-----:R-:W-:-:S05]  /*0670*/  IADD3 R4, P1, PT, R4, 0x400, RZ ;  /* 0x0000040004047810 */ /* 0x001fca0007f3e0ff */
[----:B------:R-:W-:Y:S02]  /*0680*/  IMAD.X R5, RZ, RZ, R5, P1 ;  /* 0x000000ffff057224 */ /* 0x000fe400008e0605 */
[----:B--2---:R-:W-:-:S04]  /*0690*/  IMAD.IADD R2, R3, 0x1, R2 ;  /* 0x0000000103027824 */ /* 0x004fc800078e0202 */
[----:B------:R-:W-:Y:S05]  /*06a0*/  @P0 BRA `(.L_x_9) ;  /* 0xfffffffc00e40947 */ /* 0x000fea000383ffff */
.L_x_1:
[----:B------:R-:W-:Y:S05]  /*06b0*/  BSYNC.RECONVERGENT B0 ;  /* 0x0000000000007941 */ /* 0x000fea0003800200 */
.L_x_0:
[----:B------:R-:W0:Y:S01]  /*06c0*/  S2UR UR5, SR_CgaCtaId ;  /* 0x00000000000579c3 */ /* 0x000e220000008800 */
[----:B------:R-:W-:Y:S01]  /*06d0*/  UMOV UR4, 0x400 ;  /* 0x0000040000047882 */ /* 0x000fe20000000000 */
[----:B------:R-:W1:Y:S01]  /*06e0*/  LDCU UR8, c[0x0][0x360] ;  /* 0x00006c00ff0877ac */ /* 0x000e620008000800 */
[----:B------:R-:W-:Y:S01]  /*06f0*/  ISETP.NE.AND P1, PT, R0, RZ, PT ;  /* 0x000000ff0000720c */ /* 0x000fe20003f25270 */
[----:B-1----:R-:W-:Y:S02]  /*0700*/  UISETP.GE.U32.AND UP0, UPT, UR8, 0x2, UPT ;  /* 0x000000020800788c */ /* 0x002fe4000bf06070 */
[----:B0-----:R-:W-:-:S06]  /*0710*/  ULEA UR4, UR5, UR4, 0x18 ;  /* 0x0000000405047291 */ /* 0x001fcc000f8ec0ff */
[----:B------:R-:W-:-:S05]  /*0720*/  LEA R3, R0, UR4, 0x2 ;  /* 0x0000000400037c11 */ /* 0x000fca000f8e10ff */
[----:B------:R0:W-:Y:S01]  /*0730*/  STS [R3], R2 ;  /* 0x0000000203007388 */ /* 0x0001e20000000800 */
[----:B------:R-:W-:Y:S06]  /*0740*/  BAR.SYNC.DEFER_BLOCKING 0x0 ;  /* 0x0000000000007b1d */ /* 0x000fec0000010000 */
[----:B------:R-:W-:Y:S05]  /*0750*/  BRA.U !UP0, `(.L_x_10) ;  /* 0x0000000108347547 */ /* 0x000fea000b800000 */
[----:B0-----:R-:W-:-:S07]  /*0760*/  IMAD.MOV.U32 R2, RZ, RZ, 0x1 ;  /* 0x00000001ff027424 */ /* 0x001fce00078e00ff */
.L_x_11:
[----:B------:R-:W-:-:S04]  /*0770*/  IMAD.SHL.U32 R7, R2, 0x2, RZ ;  /* 0x0000000202077824 */ /* 0x000fc800078e00ff */
[----:B------:R-:W-:-:S05]  /*0780*/  VIADD R5, R7, 0xffffffff ;  /* 0xffffffff07057836 */ /* 0x000fca0000000000 */
[----:B------:R-:W-:-:S13]  /*0790*/  LOP3.LUT P0, RZ, R5, R0, RZ, 0xc0, !PT ;  /* 0x0000000005ff7212 */ /* 0x000fda000780c0ff */
[----:B------:R-:W-:Y:S01]  /*07a0*/  @!P0 IMAD R4, R2, 0x4, R3 ;  /* 0x0000000402048824 */ /* 0x000fe200078e0203 */
[----:B------:R-:W-:Y:S01]  /*07b0*/  @!P0 LDS R5, [R3] ;  /* 0x0000000003058984 */ /* 0x000fe20000000800 */
[----:B------:R-:W-:-:S04]  /*07c0*/  IMAD.MOV.U32 R2, RZ, RZ, R7 ;  /* 0x000000ffff027224 */ /* 0x000fc800078e0007 */
[----:B------:R-:W0:Y:S02]  /*07d0*/  @!P0 LDS R4, [R4] ;  /* 0x0000000004048984 */ /* 0x000e240000000800 */
[----:B0-----:R-:W-:-:S05]  /*07e0*/  @!P0 IMAD.IADD R6, R4, 0x1, R5 ;  /* 0x0000000104068824 */ /* 0x001fca00078e0205 */
[----:B------:R1:W-:Y:S01]  /*07f0*/  @!P0 STS [R3], R6 ;  /* 0x0000000603008388 */ /* 0x0003e20000000800 */
[----:B------:R-:W-:Y:S01]  /*0800*/  BAR.SYNC.DEFER_BLOCKING 0x0 ;  /* 0x0000000000007b1d */ /* 0x000fe20000010000 */
[----:B------:R-:W-:-:S13]  /*0810*/  ISETP.GE.U32.AND P0, PT, R7, UR8, PT ;  /* 0x0000000807007c0c */ /* 0x000fda000bf06070 */
[----:B-1----:R-:W-:Y:S05]  /*0820*/  @!P0 BRA `(.L_x_11) ;  /* 0xfffffffc00d08947 */ /* 0x002fea000383ffff */
.L_x_10:
[----:B------:R-:W-:Y:S05]  /*0830*/  @P1 EXIT ;  /* 0x000000000000194d */ /* 0x000fea0003800000 */
[----:B------:R-:W1:Y:S01]  /*0840*/  S2R R5, SR_CTAID.X ;  /* 0x0000000000057919 */ /* 0x000e620000002500 */
[----:B0-----:R-:W1:Y:S02]  /*0850*/  LDC.64 R2, c[0x0][0x388] ;  /* 0x0000e200ff027b82 */ /* 0x001e640000000a00 */
[----:B-1----:R-:W-:-:S05]  /*0860*/  IMAD.WIDE.U32 R2, R5, 0x4, R2 ;  /* 0x0000000405027825 */ /* 0x002fca00078e0002 */
[----:B------:R-:W2:Y:S01]  /*0870*/  LDG.E R5, desc[UR6][R2.64] ;  /* 0x0000000602057981 */ /* 0x000ea2000c1e1900 */
[----:B------:R-:W0:Y:S01]  /*0880*/  S2UR UR5, SR_CgaCtaId ;  /* 0x00000000000579c3 */ /* 0x000e220000008800 */
[----:B------:R-:W-:Y:S02]  /*0890*/  UMOV UR4, 0x400 ;  /* 0x0000040000047882 */ /* 0x000fe40000000000 */
[----:B0-----:R-:W-:-:S09]  /*08a0*/  ULEA UR4, UR5, UR4, 0x18 ;  /* 0x0000000405047291 */ /* 0x001fd2000f8ec0ff */
[----:B------:R-:W2:Y:S02]  /*08b0*/  LDS R0, [UR4] ;  /* 0x00000004ff007984 */ /* 0x000ea40008000800 */
[----:B--2---:R-:W-:-:S05]  /*08c0*/  IMAD.IADD R5, R0, 0x1, R5 ;  /* 0x0000000100057824 */ /* 0x004fca00078e0205 */
[----:B------:R-:W-:Y:S01]  /*08d0*/  STG.E desc[UR6][R2.64], R5 ;  /* 0x0000000502007986 */ /* 0x000fe2000c101906 */
[----:B------:R-:W-:Y:S05]  /*08e0*/  EXIT ;  /* 0x000000000000794d */ /* 0x000fea0003800000 */
.L_x_12:
[----:B------:R-:W-:-:S00]  /*08f0*/  BRA `(.L_x_12) ;  /* 0xfffffffc00fc7947 */ /* 0x000fc0000383ffff */
[----:B------:R-:W-:-:S00]  /*0900*/  NOP ;  /* 0x0000000000007918 */ /* 0x000fc00000000000 */
[----:B------:R-:W-:-:S00]  /*0910*/  NOP ;  /* 0x0000000000007918 */ /* 0x000fc00000000000 */
[----:B------:R-:W-:-:S00]  /*0920*/  NOP ;  /* 0x0000000000007918 */ /* 0x000fc00000000000 */
[----:B------:R-:W-:-:S00]  /*0930*/  NOP ;  /* 0x0000000000007918 */ /* 0x000fc00000000000 */
[----:B------:R-:W-:-:S00]  /*0940*/  NOP ;  /* 0x0000000000007918 */ /* 0x000fc00000000000 */
[----:B------:R-:W-:-:S00]  /*0950*/  NOP ;  /* 0x0000000000007918 */ /* 0x000fc00000000000 */
[----:B------:R-:W-:-:S00]  /*0960*/  NOP ;  /* 0x0000000000007918 */ /* 0x000fc00000000000 */
[----:B------:R-:W-:-:S00]  /*0970*/  NOP ;  /* 0x0000000000007918 */ /* 0x000fc00000000000 */
.L_x_13:


//--------------------- .nv.shared._Z4SummPiS_i   --------------------------
	.section	.nv.shared._Z4SummPiS_i,"aw",@nobits
	.sectionflags	@""
	.align	4
.nv.shared._Z4SummPiS_i:
	.zero		2048


//--------------------- .nv.shared.reserved.0     --------------------------
	.section	.nv.shared.reserved.0,"aw",@nobits
	.weak		__nv_reservedSMEM_offset_0_alias
	.size		__nv_reservedSMEM_offset_0_alias, 0, 64
	.other		__nv_reservedSMEM_offset_0_alias,@"STO_CUDA_RESERVED_SHARED STV_DEFAULT"
__nv_reservedSMEM_offset_0_alias:
	.zero		0
	.zero		64


//--------------------- .nv.constant0._Z4SummPiS_i --------------------------
	.section	.nv.constant0._Z4SummPiS_i,"a",@progbits
	.sectionflags	@""
	.align	4
.nv.constant0._Z4SummPiS_i:
	.zero		916


//--------------------- SYMBOLS --------------------------

	.type		.nv.reservedSmem.offset0,@object
	.size		.nv.reservedSmem.offset0,0x4
	.type		.nv.reservedSmem.cap,@object
	.size		.nv.reservedSmem.cap,0x4
